//
// Generated by NVIDIA NVVM Compiler
//
// Compiler Build ID: CL-36424714
// Cuda compilation tools, release 13.0, V13.0.88
// Based on NVVM 20.0.0
//

.version 9.0
.target sm_100
.address_size 64

	// .globl	_Z12vectorAddGPUPKfS0_Pfi

.visible .entry _Z12vectorAddGPUPKfS0_Pfi(
	.param .u64 .ptr .align 1 _Z12vectorAddGPUPKfS0_Pfi_param_0,
	.param .u64 .ptr .align 1 _Z12vectorAddGPUPKfS0_Pfi_param_1,
	.param .u64 .ptr .align 1 _Z12vectorAddGPUPKfS0_Pfi_param_2,
	.param .u32 _Z12vectorAddGPUPKfS0_Pfi_param_3
)
{
	.reg .pred 	%p<2>;
	.reg .b32 	%r<6>;
	.reg .b32 	%f<4>;
	.reg .b64 	%rd<11>;

	ld.param.u64 	%rd1, [_Z12vectorAddGPUPKfS0_Pfi_param_0];
	ld.param.u64 	%rd2, [_Z12vectorAddGPUPKfS0_Pfi_param_1];
	ld.param.u64 	%rd3, [_Z12vectorAddGPUPKfS0_Pfi_param_2];
	ld.param.u32 	%r2, [_Z12vectorAddGPUPKfS0_Pfi_param_3];
	mov.u32 	%r3, %ntid.x;
	mov.u32 	%r4, %ctaid.x;
	mov.u32 	%r5, %tid.x;
	mad.lo.s32 	%r1, %r3, %r4, %r5;
	setp.ge.s32 	%p1, %r1, %r2;
	@%p1 bra 	$L__BB0_2;
	cvta.to.global.u64 	%rd4, %rd1;
	cvta.to.global.u64 	%rd5, %rd2;
	cvta.to.global.u64 	%rd6, %rd3;
	mul.wide.s32 	%rd7, %r1, 4;
	add.s64 	%rd8, %rd4, %rd7;
	ld.global.f32 	%f1, [%rd8];
	add.s64 	%rd9, %rd5, %rd7;
	ld.global.f32 	%f2, [%rd9];
	add.f32 	%f3, %f1, %f2;
	add.s64 	%rd10, %rd6, %rd7;
	st.global.f32 	[%rd10], %f3;
$L__BB0_2:
	ret;

}


// ===== COMPILED SASS (sm_100) =====

	.target	sm_100

	.elftype	@"ET_EXEC"


//--------------------- .note.nv.tkinfo           --------------------------
	.section	.note.nv.tkinfo,"",@"SHT_NOTE"
	.sectionflags	@"SHF_NOTE_NV_TKINFO"
	.tkinfo
        /*0018*/ 	.word	0x00000002
        /*0030*/ 	.string	""
        /*0030*/ 	.string	"ptxas"
        /*0030*/ 	.string	"Cuda compilation tools, release 13.0, V13.0.88"
        /*0030*/ 	.string	"Build cuda_13.0.r13.0/compiler.36424714_0"
        /*0030*/ 	.string	"-arch sm_100 -m 64 "



//--------------------- .note.nv.cuinfo           --------------------------
	.section	.note.nv.cuinfo,"",@"SHT_NOTE"
	.sectionflags	@"SHF_NOTE_NV_CUINFO"
        /*0018*/ 	.short	0x0002
        /*001a*/ 	.short	0x0064
        /*001c*/ 	.short	0x0082
	.zero		2


//--------------------- .nv.info                  --------------------------
	.section	.nv.info,"",@"SHT_CUDA_INFO"
	.align	4


	//----- nvinfo : EIATTR_REGCOUNT
	.align		4
        /*0000*/ 	.byte	0x04, 0x2f
        /*0002*/ 	.short	(.L_1 - .L_0)
	.align		4
.L_0:
        /*0004*/ 	.word	index@(_Z12vectorAddGPUPKfS0_Pfi)
        /*0008*/ 	.word	0x0000000c


	//----- nvinfo : EIATTR_FRAME_SIZE
	.align		4
.L_1:
        /*000c*/ 	.byte	0x04, 0x11
        /*000e*/ 	.short	(.L_3 - .L_2)
	.align		4
.L_2:
        /*0010*/ 	.word	index@(_Z12vectorAddGPUPKfS0_Pfi)
        /*0014*/ 	.word	0x00000000


	//----- nvinfo : EIATTR_MIN_STACK_SIZE
	.align		4
.L_3:
        /*0018*/ 	.byte	0x04, 0x12
        /*001a*/ 	.short	(.L_5 - .L_4)
	.align		4
.L_4:
        /*001c*/ 	.word	index@(_Z12vectorAddGPUPKfS0_Pfi)
        /*0020*/ 	.word	0x00000000
.L_5:


//--------------------- .nv.compat                --------------------------
	.section	.nv.compat,"",@"SHT_CUDA_COMPAT_INFO"
	.align	4
        /*0000*/ 	.byte	0x02, 0x09, 0x00, 0x00, 0x02, 0x02, 0x01, 0x00, 0x02, 0x05, 0x05, 0x00, 0x03, 0x07, 0x01, 0x01
        /*0010*/ 	.byte	0x02, 0x03, 0x00, 0x00, 0x02, 0x06, 0x01, 0x00, 0x04, 0x0b, 0x08, 0x00, 0x09, 0x00, 0x00, 0x00
        /*0020*/ 	.byte	0x00, 0x00, 0x00, 0x00


//--------------------- .nv.info._Z12vectorAddGPUPKfS0_Pfi --------------------------
	.section	.nv.info._Z12vectorAddGPUPKfS0_Pfi,"",@"SHT_CUDA_INFO"
	.sectionflags	@""
	.align	4


	//----- nvinfo : EIATTR_CUDA_API_VERSION
	.align		4
        /*0000*/ 	.byte	0x04, 0x37
        /*0002*/ 	.short	(.L_7 - .L_6)
.L_6:
        /*0004*/ 	.word	0x00000082


	//----- nvinfo : EIATTR_KPARAM_INFO
	.align		4
.L_7:
        /*0008*/ 	.byte	0x04, 0x17
        /*000a*/ 	.short	(.L_9 - .L_8)
.L_8:
        /*000c*/ 	.word	0x00000000
        /*0010*/ 	.short	0x0003
        /*0012*/ 	.short	0x0018
        /*0014*/ 	.byte	0x00, 0xf0, 0x11, 0x00


	//----- nvinfo : EIATTR_KPARAM_INFO
	.align		4
.L_9:
        /*0018*/ 	.byte	0x04, 0x17
        /*001a*/ 	.short	(.L_11 - .L_10)
.L_10:
        /*001c*/ 	.word	0x00000000
        /*0020*/ 	.short	0x0002
        /*0022*/ 	.short	0x0010
        /*0024*/ 	.byte	0x00, 0xf5, 0x21, 0x00


	//----- nvinfo : EIATTR_KPARAM_INFO
	.align		4
.L_11:
        /*0028*/ 	.byte	0x04, 0x17
        /*002a*/ 	.short	(.L_13 - .L_12)
.L_12:
        /*002c*/ 	.word	0x00000000
        /*0030*/ 	.short	0x0001
        /*0032*/ 	.short	0x0008
        /*0034*/ 	.byte	0x00, 0xf5, 0x21, 0x00


	//----- nvinfo : EIATTR_KPARAM_INFO
	.align		4
.L_13:
        /*0038*/ 	.byte	0x04, 0x17
        /*003a*/ 	.short	(.L_15 - .L_14)
.L_14:
        /*003c*/ 	.word	0x00000000
        /*0040*/ 	.short	0x0000
        /*0042*/ 	.short	0x0000
        /*0044*/ 	.byte	0x00, 0xf5, 0x21, 0x00


	//----- nvinfo : EIATTR_SPARSE_MMA_MASK
	.align		4
.L_15:
        /*0048*/ 	.byte	0x03, 0x50
        /*004a*/ 	.short	0x0000


	//----- nvinfo : EIATTR_MAXREG_COUNT
	.align		4
        /*004c*/ 	.byte	0x03, 0x1b
        /*004e*/ 	.short	0x00ff


	//----- nvinfo : EIATTR_MERCURY_ISA_VERSION
	.align		4
        /*0050*/ 	.byte	0x03, 0x5f
        /*0052*/ 	.short	0x0101


	//----- nvinfo : EIATTR_VRC_CTA_INIT_COUNT
	.align		4
        /*0054*/ 	.byte	0x02, 0x4a
	.zero		1
	.zero		1


	//----- nvinfo : EIATTR_EXIT_INSTR_OFFSETS
	.align		4
        /*0058*/ 	.byte	0x04, 0x1c
        /*005a*/ 	.short	(.L_17 - .L_16)


	//   ....[0]....
.L_16:
        /*005c*/ 	.word	0x00000070


	//   ....[1]....
        /*0060*/ 	.word	0x00000130


	//----- nvinfo : EIATTR_CBANK_PARAM_SIZE
	.align		4
.L_17:
        /*0064*/ 	.byte	0x03, 0x19
        /*0066*/ 	.short	0x001c


	//----- nvinfo : EIATTR_PARAM_CBANK
	.align		4
        /*0068*/ 	.byte	0x04, 0x0a
        /*006a*/ 	.short	(.L_19 - .L_18)
	.align		4
.L_18:
        /*006c*/ 	.word	index@(.nv.constant0._Z12vectorAddGPUPKfS0_Pfi)
        /*0070*/ 	.short	0x0380
        /*0072*/ 	.short	0x001c


	//----- nvinfo : EIATTR_SW_WAR
	.align		4
.L_19:
        /*0074*/ 	.byte	0x04, 0x36
        /*0076*/ 	.short	(.L_21 - .L_20)
.L_20:
        /*0078*/ 	.word	0x00000008
.L_21:


//--------------------- .nv.callgraph             --------------------------
	.section	.nv.callgraph,"",@"SHT_CUDA_CALLGRAPH"
	.align	4
	.sectionentsize	8
	.align		4
        /*0000*/ 	.word	0x00000000
	.align		4
        /*0004*/ 	.word	0xffffffff
	.align		4
        /*0008*/ 	.word	0x00000000
	.align		4
        /*000c*/ 	.word	0xfffffffe
	.align		4
        /*0010*/ 	.word	0x00000000
	.align		4
        /*0014*/ 	.word	0xfffffffd
	.align		4
        /*0018*/ 	.word	0x00000000
	.align		4
        /*001c*/ 	.word	0xfffffffc


//--------------------- .text._Z12vectorAddGPUPKfS0_Pfi --------------------------
	.section	.text._Z12vectorAddGPUPKfS0_Pfi,"ax",@progbits
	.align	128
        .global         _Z12vectorAddGPUPKfS0_Pfi
        .type           _Z12vectorAddGPUPKfS0_Pfi,@function
        .size           _Z12vectorAddGPUPKfS0_Pfi,(.L_x_1 - _Z12vectorAddGPUPKfS0_Pfi)
        .other          _Z12vectorAddGPUPKfS0_Pfi,@"STO_CUDA_ENTRY STV_DEFAULT"
_Z12vectorAddGPUPKfS0_Pfi:
.text._Z12vectorAddGPUPKfS0_Pfi:
[----:B------:R-:W-:Y:S01]  /*0000*/  LDC R1, c[0x0][0x37c] ;  /* 0x0000df00ff017b82 */ /* 0x000fe20000000800 */
[----:B------:R-:W0:Y:S01]  /*0010*/  S2R R9, SR_CTAID.X ;  /* 0x0000000000097919 */ /* 0x000e220000002500 */
[----:B------:R-:W0:Y:S01]  /*0020*/  LDCU UR4, c[0x0][0x360] ;  /* 0x00006c00ff0477ac */ /* 0x000e220008000800 */
[----:B------:R-:W0:Y:S01]  /*0030*/  S2R R0, SR_TID.X ;  /* 0x0000000000007919 */ /* 0x000e220000002100 */
[----:B------:R-:W1:Y:S01]  /*0040*/  LDCU UR5, c[0x0][0x398] ;  /* 0x00007300ff0577ac */ /* 0x000e620008000800 */
[----:B0-----:R-:W-:-:S05]  /*0050*/  IMAD R9, R9, UR4, R0 ;  /* 0x0000000409097c24 */ /* 0x001fca000f8e0200 */
[----:B-1----:R-:W-:-:S13]  /*0060*/  ISETP.GE.AND P0, PT, R9, UR5, PT ;  /* 0x0000000509007c0c */ /* 0x002fda000bf06270 */
[----:B------:R-:W-:Y:S05]  /*0070*/  @P0 EXIT ;  /* 0x000000000000094d */ /* 0x000fea0003800000 */
[----:B------:R-:W0:Y:S01]  /*0080*/  LDC.64 R2, c[0x0][0x380] ;  /* 0x0000e000ff027b82 */ /* 0x000e220000000a00 */
[----:B------:R-:W1:Y:S07]  /*0090*/  LDCU.64 UR4, c[0x0][0x358] ;  /* 0x00006b00ff0477ac */ /* 0x000e6e0008000a00 */
[----:B------:R-:W2:Y:S08]  /*00a0*/  LDC.64 R4, c[0x0][0x388] ;  /* 0x0000e200ff047b82 */ /* 0x000eb00000000a00 */
[----:B------:R-:W3:Y:S01]  /*00b0*/  LDC.64 R6, c[0x0][0x390] ;  /* 0x0000e400ff067b82 */ /* 0x000ee20000000a00 */
[----:B0-----:R-:W-:-:S06]  /*00c0*/  IMAD.WIDE R2, R9, 0x4, R2 ;  /* 0x0000000409027825 */ /* 0x001fcc00078e0202 */
[----:B-1----:R-:W4:Y:S01]  /*00d0*/  LDG.E R2, desc[UR4][R2.64] ;  /* 0x0000000402027981 */ /* 0x002f22000c1e1900 */
[----:B--2---:R-:W-:-:S06]  /*00e0*/  IMAD.WIDE R4, R9, 0x4, R4 ;  /* 0x0000000409047825 */ /* 0x004fcc00078e0204 */
[----:B------:R-:W4:Y:S01]  /*00f0*/  LDG.E R5, desc[UR4][R4.64] ;  /* 0x0000000404057981 */ /* 0x000f22000c1e1900 */
[----:B---3--:R-:W-:-:S04]  /*0100*/  IMAD.WIDE R6, R9, 0x4, R6 ;  /* 0x0000000409067825 */ /* 0x008fc800078e0206 */
[----:B----4-:R-:W-:-:S05]  /*0110*/  FADD R9, R2, R5 ;  /* 0x0000000502097221 */ /* 0x010fca0000000000 */
[----:B------:R-:W-:Y:S01]  /*0120*/  STG.E desc[UR4][R6.64], R9 ;  /* 0x0000000906007986 */ /* 0x000fe2000c101904 */
[----:B------:R-:W-:Y:S05]  /*0130*/  EXIT ;  /* 0x000000000000794d */ /* 0x000fea0003800000 */
.L_x_0:
[----:B------:R-:W-:-:S00]  /*0140*/  BRA `(.L_x_0) ;  /* 0xfffffffc00fc7947 */ /* 0x000fc0000383ffff */
[----:B------:R-:W-:-:S00]  /*0150*/  NOP ;  /* 0x0000000000007918 */ /* 0x000fc00000000000 */
        /* <DEDUP_REMOVED lines=10> */
.L_x_1:


//--------------------- .nv.shared.reserved.0     --------------------------
	.section	.nv.shared.reserved.0,"aw",@nobits
	.weak		__nv_reservedSMEM_offset_0_alias
	.size		__nv_reservedSMEM_offset_0_alias, 0, 64
	.other		__nv_reservedSMEM_offset_0_alias,@"STO_CUDA_RESERVED_SHARED STV_DEFAULT"
__nv_reservedSMEM_offset_0_alias:
	.zero		0
	.zero		64


//--------------------- .nv.constant0._Z12vectorAddGPUPKfS0_Pfi --------------------------
	.section	.nv.constant0._Z12vectorAddGPUPKfS0_Pfi,"a",@progbits
	.sectionflags	@""
	.align	4
.nv.constant0._Z12vectorAddGPUPKfS0_Pfi:
	.zero		924


//--------------------- SYMBOLS --------------------------

	.type		.nv.reservedSmem.offset0,@object
	.size		.nv.reservedSmem.offset0,0x4
